//
// Generated by NVIDIA NVVM Compiler
//
// Compiler Build ID: CL-36424714
// Cuda compilation tools, release 13.0, V13.0.88
// Based on NVVM 20.0.0
//

.version 9.0
.target sm_100
.address_size 64

	// .globl	_Z21count_3d_equal_kernelPKiPiiiii
// _ZZ21count_3d_equal_kernelPKiPiiiiiE5sdata has been demoted

.visible .entry _Z21count_3d_equal_kernelPKiPiiiii(
	.param .u64 .ptr .align 1 _Z21count_3d_equal_kernelPKiPiiiii_param_0,
	.param .u64 .ptr .align 1 _Z21count_3d_equal_kernelPKiPiiiii_param_1,
	.param .u32 _Z21count_3d_equal_kernelPKiPiiiii_param_2,
	.param .u32 _Z21count_3d_equal_kernelPKiPiiiii_param_3,
	.param .u32 _Z21count_3d_equal_kernelPKiPiiiii_param_4,
	.param .u32 _Z21count_3d_equal_kernelPKiPiiiii_param_5
)
{
	.reg .pred 	%p<17>;
	.reg .b32 	%r<60>;
	.reg .b64 	%rd<7>;
	// demoted variable
	.shared .align 4 .b8 _ZZ21count_3d_equal_kernelPKiPiiiiiE5sdata[2048];
	ld.param.u64 	%rd1, [_Z21count_3d_equal_kernelPKiPiiiii_param_0];
	ld.param.u64 	%rd2, [_Z21count_3d_equal_kernelPKiPiiiii_param_1];
	ld.param.u32 	%r17, [_Z21count_3d_equal_kernelPKiPiiiii_param_2];
	ld.param.u32 	%r18, [_Z21count_3d_equal_kernelPKiPiiiii_param_3];
	ld.param.u32 	%r14, [_Z21count_3d_equal_kernelPKiPiiiii_param_4];
	ld.param.u32 	%r15, [_Z21count_3d_equal_kernelPKiPiiiii_param_5];
	mov.u32 	%r19, %ctaid.x;
	mov.u32 	%r1, %ntid.x;
	mov.u32 	%r2, %tid.x;
	mad.lo.s32 	%r3, %r19, %r1, %r2;
	mov.u32 	%r20, %ctaid.y;
	mov.u32 	%r4, %ntid.y;
	mov.u32 	%r5, %tid.y;
	mad.lo.s32 	%r21, %r20, %r4, %r5;
	mov.u32 	%r22, %ctaid.z;
	mov.u32 	%r23, %ntid.z;
	mov.u32 	%r7, %tid.z;
	mad.lo.s32 	%r8, %r22, %r23, %r7;
	setp.ge.s32 	%p1, %r8, %r17;
	setp.ge.s32 	%p2, %r21, %r18;
	or.pred  	%p3, %p1, %p2;
	setp.ge.s32 	%p4, %r3, %r14;
	mov.b32 	%r59, 0;
	or.pred  	%p5, %p3, %p4;
	@%p5 bra 	$L__BB0_2;
	cvta.to.global.u64 	%rd3, %rd1;
	mad.lo.s32 	%r24, %r18, %r8, %r21;
	mad.lo.s32 	%r25, %r24, %r14, %r3;
	mul.wide.s32 	%rd4, %r25, 4;
	add.s64 	%rd5, %rd3, %rd4;
	ld.global.u32 	%r26, [%rd5];
	setp.eq.s32 	%p6, %r26, %r15;
	selp.u32 	%r59, 1, 0, %p6;
$L__BB0_2:
	mad.lo.s32 	%r27, %r7, %r4, %r5;
	mad.lo.s32 	%r11, %r27, %r1, %r2;
	shl.b32 	%r28, %r11, 2;
	mov.u32 	%r29, _ZZ21count_3d_equal_kernelPKiPiiiiiE5sdata;
	add.s32 	%r12, %r29, %r28;
	st.shared.u32 	[%r12], %r59;
	bar.sync 	0;
	setp.gt.u32 	%p7, %r11, 255;
	@%p7 bra 	$L__BB0_4;
	ld.shared.u32 	%r30, [%r12+1024];
	ld.shared.u32 	%r31, [%r12];
	add.s32 	%r32, %r31, %r30;
	st.shared.u32 	[%r12], %r32;
$L__BB0_4:
	bar.sync 	0;
	setp.gt.u32 	%p8, %r11, 127;
	@%p8 bra 	$L__BB0_6;
	ld.shared.u32 	%r33, [%r12+512];
	ld.shared.u32 	%r34, [%r12];
	add.s32 	%r35, %r34, %r33;
	st.shared.u32 	[%r12], %r35;
$L__BB0_6:
	bar.sync 	0;
	setp.gt.u32 	%p9, %r11, 63;
	@%p9 bra 	$L__BB0_8;
	ld.shared.u32 	%r36, [%r12+256];
	ld.shared.u32 	%r37, [%r12];
	add.s32 	%r38, %r37, %r36;
	st.shared.u32 	[%r12], %r38;
$L__BB0_8:
	bar.sync 	0;
	setp.gt.u32 	%p10, %r11, 31;
	@%p10 bra 	$L__BB0_10;
	ld.shared.u32 	%r39, [%r12+128];
	ld.shared.u32 	%r40, [%r12];
	add.s32 	%r41, %r40, %r39;
	st.shared.u32 	[%r12], %r41;
$L__BB0_10:
	bar.sync 	0;
	setp.gt.u32 	%p11, %r11, 15;
	@%p11 bra 	$L__BB0_12;
	ld.shared.u32 	%r42, [%r12+64];
	ld.shared.u32 	%r43, [%r12];
	add.s32 	%r44, %r43, %r42;
	st.shared.u32 	[%r12], %r44;
$L__BB0_12:
	bar.sync 	0;
	setp.gt.u32 	%p12, %r11, 7;
	@%p12 bra 	$L__BB0_14;
	ld.shared.u32 	%r45, [%r12+32];
	ld.shared.u32 	%r46, [%r12];
	add.s32 	%r47, %r46, %r45;
	st.shared.u32 	[%r12], %r47;
$L__BB0_14:
	bar.sync 	0;
	setp.gt.u32 	%p13, %r11, 3;
	@%p13 bra 	$L__BB0_16;
	ld.shared.u32 	%r48, [%r12+16];
	ld.shared.u32 	%r49, [%r12];
	add.s32 	%r50, %r49, %r48;
	st.shared.u32 	[%r12], %r50;
$L__BB0_16:
	bar.sync 	0;
	setp.gt.u32 	%p14, %r11, 1;
	@%p14 bra 	$L__BB0_18;
	ld.shared.u32 	%r51, [%r12+8];
	ld.shared.u32 	%r52, [%r12];
	add.s32 	%r53, %r52, %r51;
	st.shared.u32 	[%r12], %r53;
$L__BB0_18:
	bar.sync 	0;
	setp.ne.s32 	%p15, %r11, 0;
	@%p15 bra 	$L__BB0_20;
	ld.shared.u32 	%r54, [_ZZ21count_3d_equal_kernelPKiPiiiiiE5sdata+4];
	ld.shared.u32 	%r55, [%r12];
	add.s32 	%r56, %r55, %r54;
	st.shared.u32 	[%r12], %r56;
$L__BB0_20:
	setp.ne.s32 	%p16, %r11, 0;
	bar.sync 	0;
	@%p16 bra 	$L__BB0_22;
	ld.shared.u32 	%r57, [_ZZ21count_3d_equal_kernelPKiPiiiiiE5sdata];
	cvta.to.global.u64 	%rd6, %rd2;
	atom.global.add.u32 	%r58, [%rd6], %r57;
$L__BB0_22:
	ret;

}


// ===== COMPILED SASS (sm_100) =====

	.target	sm_100

	.elftype	@"ET_EXEC"


//--------------------- .note.nv.tkinfo           --------------------------
	.section	.note.nv.tkinfo,"",@"SHT_NOTE"
	.sectionflags	@"SHF_NOTE_NV_TKINFO"
	.tkinfo
        /*0018*/ 	.word	0x00000002
        /*0030*/ 	.string	""
        /*0030*/ 	.string	"ptxas"
        /*0030*/ 	.string	"Cuda compilation tools, release 13.0, V13.0.88"
        /*0030*/ 	.string	"Build cuda_13.0.r13.0/compiler.36424714_0"
        /*0030*/ 	.string	"-arch sm_100 -m 64 "



//--------------------- .note.nv.cuinfo           --------------------------
	.section	.note.nv.cuinfo,"",@"SHT_NOTE"
	.sectionflags	@"SHF_NOTE_NV_CUINFO"
        /*0018*/ 	.short	0x0002
        /*001a*/ 	.short	0x0064
        /*001c*/ 	.short	0x0082
	.zero		2


//--------------------- .nv.info                  --------------------------
	.section	.nv.info,"",@"SHT_CUDA_INFO"
	.align	4


	//----- nvinfo : EIATTR_REGCOUNT
	.align		4
        /*0000*/ 	.byte	0x04, 0x2f
        /*0002*/ 	.short	(.L_1 - .L_0)
	.align		4
.L_0:
        /*0004*/ 	.word	index@(_Z21count_3d_equal_kernelPKiPiiiii)
        /*0008*/ 	.word	0x0000000d


	//----- nvinfo : EIATTR_FRAME_SIZE
	.align		4
.L_1:
        /*000c*/ 	.byte	0x04, 0x11
        /*000e*/ 	.short	(.L_3 - .L_2)
	.align		4
.L_2:
        /*0010*/ 	.word	index@(_Z21count_3d_equal_kernelPKiPiiiii)
        /*0014*/ 	.word	0x00000000


	//----- nvinfo : EIATTR_MIN_STACK_SIZE
	.align		4
.L_3:
        /*0018*/ 	.byte	0x04, 0x12
        /*001a*/ 	.short	(.L_5 - .L_4)
	.align		4
.L_4:
        /*001c*/ 	.word	index@(_Z21count_3d_equal_kernelPKiPiiiii)
        /*0020*/ 	.word	0x00000000
.L_5:


//--------------------- .nv.compat                --------------------------
	.section	.nv.compat,"",@"SHT_CUDA_COMPAT_INFO"
	.align	4
        /*0000*/ 	.byte	0x02, 0x09, 0x00, 0x00, 0x02, 0x02, 0x01, 0x00, 0x02, 0x05, 0x05, 0x00, 0x03, 0x07, 0x01, 0x01
        /*0010*/ 	.byte	0x02, 0x03, 0x00, 0x00, 0x02, 0x06, 0x01, 0x00, 0x04, 0x0b, 0x08, 0x00, 0x09, 0x00, 0x00, 0x00
        /*0020*/ 	.byte	0x00, 0x00, 0x00, 0x00


//--------------------- .nv.info._Z21count_3d_equal_kernelPKiPiiiii --------------------------
	.section	.nv.info._Z21count_3d_equal_kernelPKiPiiiii,"",@"SHT_CUDA_INFO"
	.sectionflags	@""
	.align	4


	//----- nvinfo : EIATTR_CUDA_API_VERSION
	.align		4
        /*0000*/ 	.byte	0x04, 0x37
        /*0002*/ 	.short	(.L_7 - .L_6)
.L_6:
        /*0004*/ 	.word	0x00000082


	//----- nvinfo : EIATTR_KPARAM_INFO
	.align		4
.L_7:
        /*0008*/ 	.byte	0x04, 0x17
        /*000a*/ 	.short	(.L_9 - .L_8)
.L_8:
        /*000c*/ 	.word	0x00000000
        /*0010*/ 	.short	0x0005
        /*0012*/ 	.short	0x001c
        /*0014*/ 	.byte	0x00, 0xf0, 0x11, 0x00


	//----- nvinfo : EIATTR_KPARAM_INFO
	.align		4
.L_9:
        /*0018*/ 	.byte	0x04, 0x17
        /*001a*/ 	.short	(.L_11 - .L_10)
.L_10:
        /*001c*/ 	.word	0x00000000
        /*0020*/ 	.short	0x0004
        /*0022*/ 	.short	0x0018
        /*0024*/ 	.byte	0x00, 0xf0, 0x11, 0x00


	//----- nvinfo : EIATTR_KPARAM_INFO
	.align		4
.L_11:
        /*0028*/ 	.byte	0x04, 0x17
        /*002a*/ 	.short	(.L_13 - .L_12)
.L_12:
        /*002c*/ 	.word	0x00000000
        /*0030*/ 	.short	0x0003
        /*0032*/ 	.short	0x0014
        /*0034*/ 	.byte	0x00, 0xf0, 0x11, 0x00


	//----- nvinfo : EIATTR_KPARAM_INFO
	.align		4
.L_13:
        /*0038*/ 	.byte	0x04, 0x17
        /*003a*/ 	.short	(.L_15 - .L_14)
.L_14:
        /*003c*/ 	.word	0x00000000
        /*0040*/ 	.short	0x0002
        /*0042*/ 	.short	0x0010
        /*0044*/ 	.byte	0x00, 0xf0, 0x11, 0x00


	//----- nvinfo : EIATTR_KPARAM_INFO
	.align		4
.L_15:
        /*0048*/ 	.byte	0x04, 0x17
        /*004a*/ 	.short	(.L_17 - .L_16)
.L_16:
        /*004c*/ 	.word	0x00000000
        /*0050*/ 	.short	0x0001
        /*0052*/ 	.short	0x0008
        /*0054*/ 	.byte	0x00, 0xf5, 0x21, 0x00


	//----- nvinfo : EIATTR_KPARAM_INFO
	.align		4
.L_17:
        /*0058*/ 	.byte	0x04, 0x17
        /*005a*/ 	.short	(.L_19 - .L_18)
.L_18:
        /*005c*/ 	.word	0x00000000
        /*0060*/ 	.short	0x0000
        /*0062*/ 	.short	0x0000
        /*0064*/ 	.byte	0x00, 0xf5, 0x21, 0x00


	//----- nvinfo : EIATTR_SPARSE_MMA_MASK
	.align		4
.L_19:
        /*0068*/ 	.byte	0x03, 0x50
        /*006a*/ 	.short	0x0000


	//----- nvinfo : EIATTR_MAXREG_COUNT
	.align		4
        /*006c*/ 	.byte	0x03, 0x1b
        /*006e*/ 	.short	0x00ff


	//----- nvinfo : EIATTR_NUM_BARRIERS
	.align		4
        /*0070*/ 	.byte	0x02, 0x4c
        /*0072*/ 	.byte	0x01
	.zero		1


	//----- nvinfo : EIATTR_MERCURY_ISA_VERSION
	.align		4
        /*0074*/ 	.byte	0x03, 0x5f
        /*0076*/ 	.short	0x0101


	//----- nvinfo : EIATTR_VRC_CTA_INIT_COUNT
	.align		4
        /*0078*/ 	.byte	0x02, 0x4a
	.zero		1
	.zero		1


	//----- nvinfo : EIATTR_EXIT_INSTR_OFFSETS
	.align		4
        /*007c*/ 	.byte	0x04, 0x1c
        /*007e*/ 	.short	(.L_21 - .L_20)


	//   ....[0]....
.L_20:
        /*0080*/ 	.word	0x000005a0


	//   ....[1]....
        /*0084*/ 	.word	0x000005e0


	//----- nvinfo : EIATTR_CBANK_PARAM_SIZE
	.align		4
.L_21:
        /*0088*/ 	.byte	0x03, 0x19
        /*008a*/ 	.short	0x0020


	//----- nvinfo : EIATTR_PARAM_CBANK
	.align		4
        /*008c*/ 	.byte	0x04, 0x0a
        /*008e*/ 	.short	(.L_23 - .L_22)
	.align		4
.L_22:
        /*0090*/ 	.word	index@(.nv.constant0._Z21count_3d_equal_kernelPKiPiiiii)
        /*0094*/ 	.short	0x0380
        /*0096*/ 	.short	0x0020


	//----- nvinfo : EIATTR_SW_WAR
	.align		4
.L_23:
        /*0098*/ 	.byte	0x04, 0x36
        /*009a*/ 	.short	(.L_25 - .L_24)
.L_24:
        /*009c*/ 	.word	0x00000008
.L_25:


//--------------------- .nv.callgraph             --------------------------
	.section	.nv.callgraph,"",@"SHT_CUDA_CALLGRAPH"
	.align	4
	.sectionentsize	8
	.align		4
        /*0000*/ 	.word	0x00000000
	.align		4
        /*0004*/ 	.word	0xffffffff
	.align		4
        /*0008*/ 	.word	0x00000000
	.align		4
        /*000c*/ 	.word	0xfffffffe
	.align		4
        /*0010*/ 	.word	0x00000000
	.align		4
        /*0014*/ 	.word	0xfffffffd
	.align		4
        /*0018*/ 	.word	0x00000000
	.align		4
        /*001c*/ 	.word	0xfffffffc


//--------------------- .text._Z21count_3d_equal_kernelPKiPiiiii --------------------------
	.section	.text._Z21count_3d_equal_kernelPKiPiiiii,"ax",@progbits
	.align	128
        .global         _Z21count_3d_equal_kernelPKiPiiiii
        .type           _Z21count_3d_equal_kernelPKiPiiiii,@function
        .size           _Z21count_3d_equal_kernelPKiPiiiii,(.L_x_1 - _Z21count_3d_equal_kernelPKiPiiiii)
        .other          _Z21count_3d_equal_kernelPKiPiiiii,@"STO_CUDA_ENTRY STV_DEFAULT"
_Z21count_3d_equal_kernelPKiPiiiii:
.text._Z21count_3d_equal_kernelPKiPiiiii:
[----:B------:R-:W-:Y:S01]  /*0000*/  LDC R1, c[0x0][0x37c] ;  /* 0x0000df00ff017b82 */ /* 0x000fe20000000800 */
[----:B------:R-:W0:Y:S07]  /*0010*/  S2R R9, SR_TID.Y ;  /* 0x0000000000097919 */ /* 0x000e2e0000002200 */
[----:B------:R-:W1:Y:S01]  /*0020*/  LDC R7, c[0x0][0x360] ;  /* 0x0000d800ff077b82 */ /* 0x000e620000000800 */
[----:B------:R-:W2:Y:S01]  /*0030*/  LDCU.64 UR8, c[0x0][0x390] ;  /* 0x00007200ff0877ac */ /* 0x000ea20008000a00 */
[----:B------:R-:W3:Y:S01]  /*0040*/  S2R R10, SR_TID.Z ;  /* 0x00000000000a7919 */ /* 0x000ee20000002300 */
[----:B------:R-:W4:Y:S01]  /*0050*/  LDCU UR10, c[0x0][0x398] ;  /* 0x00007300ff0a77ac */ /* 0x000f220008000800 */
[----:B------:R-:W1:Y:S04]  /*0060*/  S2R R6, SR_TID.X ;  /* 0x0000000000067919 */ /* 0x000e680000002100 */
[----:B------:R-:W0:Y:S08]  /*0070*/  S2UR UR5, SR_CTAID.Y ;  /* 0x00000000000579c3 */ /* 0x000e300000002600 */
[----:B------:R-:W0:Y:S08]  /*0080*/  LDC R8, c[0x0][0x364] ;  /* 0x0000d900ff087b82 */ /* 0x000e300000000800 */
[----:B------:R-:W3:Y:S08]  /*0090*/  S2UR UR6, SR_CTAID.Z ;  /* 0x00000000000679c3 */ /* 0x000ef00000002700 */
[----:B------:R-:W3:Y:S08]  /*00a0*/  LDC R5, c[0x0][0x368] ;  /* 0x0000da00ff057b82 */ /* 0x000ef00000000800 */
[----:B------:R-:W1:Y:S01]  /*00b0*/  S2UR UR4, SR_CTAID.X ;  /* 0x00000000000479c3 */ /* 0x000e620000002500 */
[----:B0-----:R-:W-:-:S05]  /*00c0*/  IMAD R4, R8, UR5, R9 ;  /* 0x0000000508047c24 */ /* 0x001fca000f8e0209 */
[----:B--2---:R-:W-:Y:S01]  /*00d0*/  ISETP.GE.AND P0, PT, R4, UR9, PT ;  /* 0x0000000904007c0c */ /* 0x004fe2000bf06270 */
[----:B---3--:R-:W-:Y:S01]  /*00e0*/  IMAD R5, R5, UR6, R10 ;  /* 0x0000000605057c24 */ /* 0x008fe2000f8e020a */
[----:B------:R-:W0:Y:S04]  /*00f0*/  LDCU.64 UR6, c[0x0][0x358] ;  /* 0x00006b00ff0677ac */ /* 0x000e280008000a00 */
[----:B------:R-:W-:Y:S01]  /*0100*/  ISETP.GE.OR P0, PT, R5, UR8, P0 ;  /* 0x0000000805007c0c */ /* 0x000fe20008706670 */
[----:B-1----:R-:W-:-:S05]  /*0110*/  IMAD R0, R7, UR4, R6 ;  /* 0x0000000407007c24 */ /* 0x002fca000f8e0206 */
[----:B----4-:R-:W-:-:S13]  /*0120*/  ISETP.GE.OR P0, PT, R0, UR10, P0 ;  /* 0x0000000a00007c0c */ /* 0x010fda0008706670 */
[----:B------:R-:W1:Y:S01]  /*0130*/  @!P0 LDC.64 R2, c[0x0][0x380] ;  /* 0x0000e000ff028b82 */ /* 0x000e620000000a00 */
[----:B------:R-:W-:-:S04]  /*0140*/  @!P0 IMAD R5, R5, UR9, R4 ;  /* 0x0000000905058c24 */ /* 0x000fc8000f8e0204 */
[----:B------:R-:W-:-:S04]  /*0150*/  @!P0 IMAD R5, R5, UR10, R0 ;  /* 0x0000000a05058c24 */ /* 0x000fc8000f8e0200 */
[----:B-1----:R-:W-:Y:S01]  /*0160*/  @!P0 IMAD.WIDE R2, R5, 0x4, R2 ;  /* 0x0000000405028825 */ /* 0x002fe200078e0202 */
[----:B------:R-:W1:Y:S05]  /*0170*/  S2UR UR5, SR_CgaCtaId ;  /* 0x00000000000579c3 */ /* 0x000e6a0000008800 */
[----:B0-----:R-:W2:Y:S01]  /*0180*/  @!P0 LDG.E R2, desc[UR6][R2.64] ;  /* 0x0000000602028981 */ /* 0x001ea2000c1e1900 */
[----:B------:R-:W-:Y:S01]  /*0190*/  IMAD R0, R8, R10, R9 ;  /* 0x0000000a08007224 */ /* 0x000fe200078e0209 */
[----:B------:R-:W-:Y:S01]  /*01a0*/  UMOV UR4, 0x400 ;  /* 0x0000040000047882 */ /* 0x000fe20000000000 */
[----:B------:R-:W2:Y:S02]  /*01b0*/  @!P0 LDC R5, c[0x0][0x39c] ;  /* 0x0000e700ff058b82 */ /* 0x000ea40000000800 */
[----:B------:R-:W-:-:S05]  /*01c0*/  IMAD R4, R0, R7, R6 ;  /* 0x0000000700047224 */ /* 0x000fca00078e0206 */
[----:B------:R-:W-:Y:S01]  /*01d0*/  ISETP.GT.U32.AND P1, PT, R4, 0xff, PT ;  /* 0x000000ff0400780c */ /* 0x000fe20003f24070 */
[----:B-1----:R-:W-:-:S06]  /*01e0*/  ULEA UR4, UR5, UR4, 0x18 ;  /* 0x0000000405047291 */ /* 0x002fcc000f8ec0ff */
[----:B------:R-:W-:Y:S02]  /*01f0*/  LEA R0, R4, UR4, 0x2 ;  /* 0x0000000404007c11 */ /* 0x000fe4000f8e10ff */
[----:B--2---:R-:W-:Y:S01]  /*0200*/  @!P0 ISETP.NE.AND P2, PT, R2, R5, PT ;  /* 0x000000050200820c */ /* 0x004fe20003f45270 */
[----:B------:R-:W-:-:S03]  /*0210*/  IMAD.MOV.U32 R5, RZ, RZ, RZ ;  /* 0x000000ffff057224 */ /* 0x000fc600078e00ff */
[----:B------:R-:W-:Y:S02]  /*0220*/  @!P0 SEL R5, RZ, 0x1, P2 ;  /* 0x00000001ff058807 */ /* 0x000fe40001000000 */
[----:B------:R-:W-:-:S03]  /*0230*/  ISETP.GT.U32.AND P0, PT, R4, 0x7f, PT ;  /* 0x0000007f0400780c */ /* 0x000fc60003f04070 */
[----:B------:R-:W-:Y:S01]  /*0240*/  STS [R0], R5 ;  /* 0x0000000500007388 */ /* 0x000fe20000000800 */
[----:B------:R-:W-:Y:S06]  /*0250*/  BAR.SYNC.DEFER_BLOCKING 0x0 ;  /* 0x0000000000007b1d */ /* 0x000fec0000010000 */
[----:B------:R-:W-:Y:S04]  /*0260*/  @!P1 LDS R2, [R0+0x400] ;  /* 0x0004000000029984 */ /* 0x000fe80000000800 */
[----:B------:R-:W0:Y:S02]  /*0270*/  @!P1 LDS R3, [R0] ;  /* 0x0000000000039984 */ /* 0x000e240000000800 */
[----:B0-----:R-:W-:-:S05]  /*0280*/  @!P1 IMAD.IADD R3, R2, 0x1, R3 ;  /* 0x0000000102039824 */ /* 0x001fca00078e0203 */
[----:B------:R-:W-:Y:S01]  /*0290*/  @!P1 STS [R0], R3 ;  /* 0x0000000300009388 */ /* 0x000fe20000000800 */
[----:B------:R-:W-:Y:S01]  /*02a0*/  BAR.SYNC.DEFER_BLOCKING 0x0 ;  /* 0x0000000000007b1d */ /* 0x000fe20000010000 */
[----:B------:R-:W-:-:S05]  /*02b0*/  ISETP.GT.U32.AND P1, PT, R4, 0x3f, PT ;  /* 0x0000003f0400780c */ /* 0x000fca0003f24070 */
        /* <DEDUP_REMOVED lines=8> */
[----:B0-----:R-:W-:-:S05]  /*0340*/  @!P1 IADD3 R5, PT, PT, R2, R5, RZ ;  /* 0x0000000502059210 */ /* 0x001fca0007ffe0ff */
        /* <DEDUP_REMOVED lines=26> */
[----:B------:R-:W-:-:S05]  /*04f0*/  ISETP.NE.AND P1, PT, R4, RZ, PT ;  /* 0x000000ff0400720c */ /* 0x000fca0003f25270 */
[----:B------:R-:W-:Y:S04]  /*0500*/  @!P0 LDS R2, [R0+0x8] ;  /* 0x0000080000028984 */ /* 0x000fe80000000800 */
[----:B------:R-:W0:Y:S02]  /*0510*/  @!P0 LDS R7, [R0] ;  /* 0x0000000000078984 */ /* 0x000e240000000800 */
[----:B0-----:R-:W-:-:S05]  /*0520*/  @!P0 IMAD.IADD R7, R2, 0x1, R7 ;  /* 0x0000000102078824 */ /* 0x001fca00078e0207 */
[----:B------:R-:W-:Y:S01]  /*0530*/  @!P0 STS [R0], R7 ;  /* 0x0000000700008388 */ /* 0x000fe20000000800 */
[----:B------:R-:W-:Y:S06]  /*0540*/  BAR.SYNC.DEFER_BLOCKING 0x0 ;  /* 0x0000000000007b1d */ /* 0x000fec0000010000 */
[----:B------:R-:W-:Y:S04]  /*0550*/  @!P1 LDS R2, [UR4+0x4] ;  /* 0x00000404ff029984 */ /* 0x000fe80008000800 */
[----:B------:R-:W0:Y:S02]  /*0560*/  @!P1 LDS R5, [R0] ;  /* 0x0000000000059984 */ /* 0x000e240000000800 */
[----:B0-----:R-:W-:-:S05]  /*0570*/  @!P1 IADD3 R5, PT, PT, R2, R5, RZ ;  /* 0x0000000502059210 */ /* 0x001fca0007ffe0ff */
[----:B------:R0:W-:Y:S01]  /*0580*/  @!P1 STS [R0], R5 ;  /* 0x0000000500009388 */ /* 0x0001e20000000800 */
[----:B------:R-:W-:Y:S06]  /*0590*/  BAR.SYNC.DEFER_BLOCKING 0x0 ;  /* 0x0000000000007b1d */ /* 0x000fec0000010000 */
[----:B------:R-:W-:Y:S05]  /*05a0*/  @P1 EXIT ;  /* 0x000000000000194d */ /* 0x000fea0003800000 */
[----:B0-----:R-:W0:Y:S01]  /*05b0*/  LDS R5, [UR4] ;  /* 0x00000004ff057984 */ /* 0x001e220008000800 */
[----:B------:R-:W0:Y:S03]  /*05c0*/  LDC.64 R2, c[0x0][0x388] ;  /* 0x0000e200ff027b82 */ /* 0x000e260000000a00 */
[----:B0-----:R-:W-:Y:S01]  /*05d0*/  REDG.E.ADD.STRONG.GPU desc[UR6][R2.64], R5 ;  /* 0x000000050200798e */ /* 0x001fe2000c12e106 */
[----:B------:R-:W-:Y:S05]  /*05e0*/  EXIT ;  /* 0x000000000000794d */ /* 0x000fea0003800000 */
.L_x_0:
[----:B------:R-:W-:-:S00]  /*05f0*/  BRA `(.L_x_0) ;  /* 0xfffffffc00fc7947 */ /* 0x000fc0000383ffff */
[----:B------:R-:W-:-:S00]  /*0600*/  NOP ;  /* 0x0000000000007918 */ /* 0x000fc00000000000 */
[----:B------:R-:W-:-:S00]  /*0610*/  NOP ;  /* 0x0000000000007918 */ /* 0x000fc00000000000 */
[----:B------:R-:W-:-:S00]  /*0620*/  NOP ;  /* 0x0000000000007918 */ /* 0x000fc00000000000 */
[----:B------:R-:W-:-:S00]  /*0630*/  NOP ;  /* 0x0000000000007918 */ /* 0x000fc00000000000 */
[----:B------:R-:W-:-:S00]  /*0640*/  NOP ;  /* 0x0000000000007918 */ /* 0x000fc00000000000 */
[----:B------:R-:W-:-:S00]  /*0650*/  NOP ;  /* 0x0000000000007918 */ /* 0x000fc00000000000 */
[----:B------:R-:W-:-:S00]  /*0660*/  NOP ;  /* 0x0000000000007918 */ /* 0x000fc00000000000 */
[----:B------:R-:W-:-:S00]  /*0670*/  NOP ;  /* 0x0000000000007918 */ /* 0x000fc00000000000 */
.L_x_1:


//--------------------- .nv.shared._Z21count_3d_equal_kernelPKiPiiiii --------------------------
	.section	.nv.shared._Z21count_3d_equal_kernelPKiPiiiii,"aw",@nobits
	.sectionflags	@""
	.align	4
.nv.shared._Z21count_3d_equal_kernelPKiPiiiii:
	.zero		3072


//--------------------- .nv.shared.reserved.0     --------------------------
	.section	.nv.shared.reserved.0,"aw",@nobits
	.weak		__nv_reservedSMEM_offset_0_alias
	.size		__nv_reservedSMEM_offset_0_alias, 0, 64
	.other		__nv_reservedSMEM_offset_0_alias,@"STO_CUDA_RESERVED_SHARED STV_DEFAULT"
__nv_reservedSMEM_offset_0_alias:
	.zero		0
	.zero		64


//--------------------- .nv.constant0._Z21count_3d_equal_kernelPKiPiiiii --------------------------
	.section	.nv.constant0._Z21count_3d_equal_kernelPKiPiiiii,"a",@progbits
	.sectionflags	@""
	.align	4
.nv.constant0._Z21count_3d_equal_kernelPKiPiiiii:
	.zero		928


//--------------------- SYMBOLS --------------------------

	.type		.nv.reservedSmem.offset0,@object
	.size		.nv.reservedSmem.offset0,0x4
	.type		.nv.reservedSmem.cap,@object
	.size		.nv.reservedSmem.cap,0x4
